	.headerflags	@"EF_CUDA_TEXMODE_UNIFIED EF_CUDA_64BIT_ADDRESS EF_CUDA_ACCELERATORS EF_CUDA_SM90 EF_CUDA_VIRTUAL_SM(EF_CUDA_SM90)"
	.elftype	@"ET_EXEC"


//--------------------- .nv.info                  --------------------------
	.section	.nv.info,"",@"SHT_CUDA_INFO"
	.align	4


	//----- nvinfo : EIATTR_REGCOUNT
	.align		4
        /*0000*/ 	.byte	0x04, 0x2f
        /*0002*/ 	.short	(.L_2 - .L_1)
	.align		4
.L_1:
        /*0004*/ 	.word	index@(triton_per_fused_add_convolution_native_group_norm_26)
        /*0008*/ 	.word	0x00000019


	//----- nvinfo : EIATTR_MIN_STACK_SIZE
	.align		4
.L_2:
        /*000c*/ 	.byte	0x04, 0x12
        /*000e*/ 	.short	(.L_4 - .L_3)
	.align		4
.L_3:
        /*0010*/ 	.word	index@(triton_per_fused_add_convolution_native_group_norm_26)
        /*0014*/ 	.word	0x00000000


	//----- nvinfo : EIATTR_FRAME_SIZE
	.align		4
.L_4:
        /*0018*/ 	.byte	0x04, 0x11
        /*001a*/ 	.short	(.L_6 - .L_5)
	.align		4
.L_5:
        /*001c*/ 	.word	index@(triton_per_fused_add_convolution_native_group_norm_26)
        /*0020*/ 	.word	0x00000000


	//----- nvinfo : EIATTR_MIN_STACK_SIZE
	.align		4
.L_6:
        /*0024*/ 	.byte	0x04, 0x12
        /*0026*/ 	.short	(.L_8 - .L_7)
	.align		4
.L_7:
        /*0028*/ 	.word	index@(triton_per_fused_add_convolution_native_group_norm_26)
        /*002c*/ 	.word	0x00000000
.L_8:


//--------------------- .nv.info.triton_per_fused_add_convolution_native_group_norm_26 --------------------------
	.section	.nv.info.triton_per_fused_add_convolution_native_group_norm_26,"",@"SHT_CUDA_INFO"
	.sectionflags	@""
	.align	4


	//----- nvinfo : EIATTR_CUDA_API_VERSION
	.align		4
        /*0000*/ 	.byte	0x04, 0x37
        /*0002*/ 	.short	(.L_10 - .L_9)
.L_9:
        /*0004*/ 	.word	0x0000007c


	//----- nvinfo : EIATTR_KPARAM_INFO
	.align		4
.L_10:
        /*0008*/ 	.byte	0x04, 0x17
        /*000a*/ 	.short	(.L_12 - .L_11)
.L_11:
        /*000c*/ 	.word	0x00000000
        /*0010*/ 	.short	0x0008
        /*0012*/ 	.short	0x003c
        /*0014*/ 	.byte	0x00, 0xf0, 0x11, 0x00


	//----- nvinfo : EIATTR_KPARAM_INFO
	.align		4
.L_12:
        /*0018*/ 	.byte	0x04, 0x17
        /*001a*/ 	.short	(.L_14 - .L_13)
.L_13:
        /*001c*/ 	.word	0x00000000
        /*0020*/ 	.short	0x0007
        /*0022*/ 	.short	0x0038
        /*0024*/ 	.byte	0x00, 0xf0, 0x11, 0x00


	//----- nvinfo : EIATTR_KPARAM_INFO
	.align		4
.L_14:
        /*0028*/ 	.byte	0x04, 0x17
        /*002a*/ 	.short	(.L_16 - .L_15)
.L_15:
        /*002c*/ 	.word	0x00000000
        /*0030*/ 	.short	0x0006
        /*0032*/ 	.short	0x0030
        /*0034*/ 	.byte	0x00, 0xf4, 0x21, 0x00


	//----- nvinfo : EIATTR_KPARAM_INFO
	.align		4
.L_16:
        /*0038*/ 	.byte	0x04, 0x17
        /*003a*/ 	.short	(.L_18 - .L_17)
.L_17:
        /*003c*/ 	.word	0x00000000
        /*0040*/ 	.short	0x0005
        /*0042*/ 	.short	0x0028
        /*0044*/ 	.byte	0x00, 0xf4, 0x21, 0x00


	//----- nvinfo : EIATTR_KPARAM_INFO
	.align		4
.L_18:
        /*0048*/ 	.byte	0x04, 0x17
        /*004a*/ 	.short	(.L_20 - .L_19)
.L_19:
        /*004c*/ 	.word	0x00000000
        /*0050*/ 	.short	0x0004
        /*0052*/ 	.short	0x0020
        /*0054*/ 	.byte	0x00, 0xf4, 0x21, 0x00


	//----- nvinfo : EIATTR_KPARAM_INFO
	.align		4
.L_20:
        /*0058*/ 	.byte	0x04, 0x17
        /*005a*/ 	.short	(.L_22 - .L_21)
.L_21:
        /*005c*/ 	.word	0x00000000
        /*0060*/ 	.short	0x0003
        /*0062*/ 	.short	0x0018
        /*0064*/ 	.byte	0x00, 0xf4, 0x21, 0x00


	//----- nvinfo : EIATTR_KPARAM_INFO
	.align		4
.L_22:
        /*0068*/ 	.byte	0x04, 0x17
        /*006a*/ 	.short	(.L_24 - .L_23)
.L_23:
        /*006c*/ 	.word	0x00000000
        /*0070*/ 	.short	0x0002
        /*0072*/ 	.short	0x0010
        /*0074*/ 	.byte	0x00, 0xf4, 0x21, 0x00


	//----- nvinfo : EIATTR_KPARAM_INFO
	.align		4
.L_24:
        /*0078*/ 	.byte	0x04, 0x17
        /*007a*/ 	.short	(.L_26 - .L_25)
.L_25:
        /*007c*/ 	.word	0x00000000
        /*0080*/ 	.short	0x0001
        /*0082*/ 	.short	0x0008
        /*0084*/ 	.byte	0x00, 0xf4, 0x21, 0x00


	//----- nvinfo : EIATTR_KPARAM_INFO
	.align		4
.L_26:
        /*0088*/ 	.byte	0x04, 0x17
        /*008a*/ 	.short	(.L_28 - .L_27)
.L_27:
        /*008c*/ 	.word	0x00000000
        /*0090*/ 	.short	0x0000
        /*0092*/ 	.short	0x0000
        /*0094*/ 	.byte	0x00, 0xf4, 0x21, 0x00


	//----- nvinfo : EIATTR_SPARSE_MMA_MASK
	.align		4
.L_28:
        /*0098*/ 	.byte	0x03, 0x50
        /*009a*/ 	.short	0x0000


	//----- nvinfo : EIATTR_MAXREG_COUNT
	.align		4
        /*009c*/ 	.byte	0x03, 0x1b
        /*009e*/ 	.short	0x00ff


	//----- nvinfo : EIATTR_COOP_GROUP_MASK_REGIDS
	.align		4
        /*00a0*/ 	.byte	0x04, 0x29
        /*00a2*/ 	.short	(.L_30 - .L_29)


	//   ....[0]....
.L_29:
        /*00a4*/ 	.word	0xffffffff


	//   ....[1]....
        /*00a8*/ 	.word	0xffffffff


	//   ....[2]....
        /*00ac*/ 	.word	0xffffffff


	//   ....[3]....
        /*00b0*/ 	.word	0xffffffff


	//   ....[4]....
        /*00b4*/ 	.word	0xffffffff


	//   ....[5]....
        /*00b8*/ 	.word	0xffffffff


	//   ....[6]....
        /*00bc*/ 	.word	0xffffffff


	//   ....[7]....
        /*00c0*/ 	.word	0xffffffff


	//   ....[8]....
        /*00c4*/ 	.word	0xffffffff


	//   ....[9]....
        /*00c8*/ 	.word	0xffffffff


	//   ....[10]....
        /*00cc*/ 	.word	0xffffffff


	//   ....[11]....
        /*00d0*/ 	.word	0xffffffff


	//----- nvinfo : EIATTR_COOP_GROUP_INSTR_OFFSETS
	.align		4
.L_30:
        /*00d4*/ 	.byte	0x04, 0x28
        /*00d6*/ 	.short	(.L_32 - .L_31)


	//   ....[0]....
.L_31:
        /*00d8*/ 	.word	0x000002f0


	//   ....[1]....
        /*00dc*/ 	.word	0x00000310


	//   ....[2]....
        /*00e0*/ 	.word	0x00000330


	//   ....[3]....
        /*00e4*/ 	.word	0x00000350


	//   ....[4]....
        /*00e8*/ 	.word	0x00000370


	//   ....[5]....
        /*00ec*/ 	.word	0x00000410


	//   ....[6]....
        /*00f0*/ 	.word	0x00000500


	//   ....[7]....
        /*00f4*/ 	.word	0x00000520


	//   ....[8]....
        /*00f8*/ 	.word	0x00000540


	//   ....[9]....
        /*00fc*/ 	.word	0x00000560


	//   ....[10]....
        /*0100*/ 	.word	0x00000590


	//   ....[11]....
        /*0104*/ 	.word	0x00000600


	//----- nvinfo : EIATTR_EXIT_INSTR_OFFSETS
	.align		4
.L_32:
        /*0108*/ 	.byte	0x04, 0x1c
        /*010a*/ 	.short	(.L_34 - .L_33)


	//   ....[0]....
.L_33:
        /*010c*/ 	.word	0x00000710


	//   ....[1]....
        /*0110*/ 	.word	0x00000730


	//----- nvinfo : EIATTR_REQNTID
	.align		4
.L_34:
        /*0114*/ 	.byte	0x04, 0x10
        /*0116*/ 	.short	(.L_36 - .L_35)
.L_35:
        /*0118*/ 	.word	0x00000040
        /*011c*/ 	.word	0x00000001
        /*0120*/ 	.word	0x00000001


	//----- nvinfo : EIATTR_CBANK_PARAM_SIZE
	.align		4
.L_36:
        /*0124*/ 	.byte	0x03, 0x19
        /*0126*/ 	.short	0x0040


	//----- nvinfo : EIATTR_PARAM_CBANK
	.align		4
        /*0128*/ 	.byte	0x04, 0x0a
        /*012a*/ 	.short	(.L_38 - .L_37)
	.align		4
.L_37:
        /*012c*/ 	.word	index@(.nv.constant0.triton_per_fused_add_convolution_native_group_norm_26)
        /*0130*/ 	.short	0x0210
        /*0132*/ 	.short	0x0040


	//----- nvinfo : EIATTR_SW_WAR
	.align		4
.L_38:
        /*0134*/ 	.byte	0x04, 0x36
        /*0136*/ 	.short	(.L_40 - .L_39)
.L_39:
        /*0138*/ 	.word	0x00000008
.L_40:


//--------------------- .nv.callgraph             --------------------------
	.section	.nv.callgraph,"",@"SHT_CUDA_CALLGRAPH"
	.align	4
	.sectionentsize	8
	.align		4
        /*0000*/ 	.word	0x00000000
	.align		4
        /*0004*/ 	.word	0xffffffff
	.align		4
        /*0008*/ 	.word	0x00000000
	.align		4
        /*000c*/ 	.word	0xfffffffe
	.align		4
        /*0010*/ 	.word	0x00000000
	.align		4
        /*0014*/ 	.word	0xfffffffd
	.align		4
        /*0018*/ 	.word	0x00000000
	.align		4
        /*001c*/ 	.word	0xfffffffc


//--------------------- .nv.constant4             --------------------------
	.section	.nv.constant4,"a",@progbits
	.align	8
	.align		8
.nv.constant4:
        /*0000*/ 	.dword	_$_str


//--------------------- .text.triton_per_fused_add_convolution_native_group_norm_26 --------------------------
	.section	.text.triton_per_fused_add_convolution_native_group_norm_26,"ax",@progbits
	.sectionflags	@"SHF_BARRIERS=1"
	.align	128
        .global         triton_per_fused_add_convolution_native_group_norm_26
        .type           triton_per_fused_add_convolution_native_group_norm_26,@function
        .size           triton_per_fused_add_convolution_native_group_norm_26,(.L_x_1 - triton_per_fused_add_convolution_native_group_norm_26)
        .other          triton_per_fused_add_convolution_native_group_norm_26,@"STO_CUDA_ENTRY STV_DEFAULT"
triton_per_fused_add_convolution_native_group_norm_26:
.text.triton_per_fused_add_convolution_native_group_norm_26:
[----:B------:R-:W0:Y:S01]  /*0000*/  LDC R1, c[0x0][0x28] ;  /* 0x00000a00ff017b82 */ /* 0x000e220000000800 */
[----:B------:R-:W1:Y:S07]  /*0010*/  S2R R0, SR_CTAID.X ;  /* 0x0000000000007919 */ /* 0x000e6e0000002500 */
[----:B------:R-:W2:Y:S01]  /*0020*/  LDC.64 R6, c[0x0][0x228] ;  /* 0x00008a00ff067b82 */ /* 0x000ea20000000a00 */
[----:B------:R-:W-:Y:S01]  /*0030*/  ULDC.64 UR6, c[0x0][0x208] ;  /* 0x0000820000067ab9 */ /* 0x000fe20000000a00 */
[----:B------:R-:W3:Y:S06]  /*0040*/  S2R R16, SR_TID.X ;  /* 0x0000000000107919 */ /* 0x000eec0000002100 */
[----:B------:R-:W4:Y:S08]  /*0050*/  LDC.64 R4, c[0x0][0x220] ;  /* 0x00008800ff047b82 */ /* 0x000f300000000a00 */
[----:B------:R-:W5:Y:S08]  /*0060*/  LDC.64 R8, c[0x0][0x218] ;  /* 0x00008600ff087b82 */ /* 0x000f700000000a00 */
[----:B------:R-:W5:Y:S01]  /*0070*/  LDC.64 R2, c[0x0][0x210] ;  /* 0x00008400ff027b82 */ /* 0x000f620000000a00 */
[----:B-1----:R-:W-:-:S04]  /*0080*/  SHF.R.S32.HI R11, RZ, 0x1f, R0 ;  /* 0x0000001fff0b7819 */ /* 0x002fc80000011400 */
[----:B------:R-:W-:Y:S02]  /*0090*/  LEA.HI R11, R11, R0, RZ, 0x5 ;  /* 0x000000000b0b7211 */ /* 0x000fe400078f28ff */
[----:B---3--:R-:W-:Y:S02]  /*00a0*/  SHF.L.U32 R12, R16, 0x2, RZ ;  /* 0x00000002100c7819 */ /* 0x008fe400000006ff */
[----:B------:R-:W-:Y:S02]  /*00b0*/  LOP3.LUT R11, R11, 0xfffffe0, RZ, 0xc0, !PT ;  /* 0x0fffffe00b0b7812 */ /* 0x000fe400078ec0ff */
[----:B------:R-:W-:Y:S02]  /*00c0*/  SHF.R.U32.HI R10, RZ, 0x4, R12 ;  /* 0x00000004ff0a7819 */ /* 0x000fe4000001160c */
[----:B------:R-:W-:Y:S02]  /*00d0*/  IADD3 R11, -R11, R0, RZ ;  /* 0x000000000b0b7210 */ /* 0x000fe40007ffe1ff */
[----:B------:R-:W-:-:S02]  /*00e0*/  SGXT.U32 R10, R10, 0x4 ;  /* 0x000000040a0a781a */ /* 0x000fc40000000000 */
[----:B------:R-:W-:Y:S02]  /*00f0*/  SHF.L.U32 R15, R11, 0x4, RZ ;  /* 0x000000040b0f7819 */ /* 0x000fe400000006ff */
[----:B------:R-:W-:Y:S02]  /*0100*/  LOP3.LUT R11, R12, 0xfc, RZ, 0xc0, !PT ;  /* 0x000000fc0c0b7812 */ /* 0x000fe400078ec0ff */
[----:B------:R-:W-:Y:S02]  /*0110*/  LOP3.LUT R15, R15, R10, RZ, 0xfc, !PT ;  /* 0x0000000a0f0f7212 */ /* 0x000fe400078efcff */
[----:B------:R-:W-:-:S03]  /*0120*/  LEA R11, R0, R11, 0x8 ;  /* 0x0000000b000b7211 */ /* 0x000fc600078e40ff */
[----:B--2---:R-:W-:-:S04]  /*0130*/  IMAD.WIDE R20, R15, 0x4, R6 ;  /* 0x000000040f147825 */ /* 0x004fc800078e0206 */
[----:B----4-:R-:W-:Y:S02]  /*0140*/  IMAD.WIDE R6, R11, 0x4, R4 ;  /* 0x000000040b067825 */ /* 0x010fe400078e0204 */
[----:B------:R-:W2:Y:S02]  /*0150*/  LDG.E.EL R20, desc[UR6][R20.64] ;  /* 0x0000000614147981 */ /* 0x000ea4000c2e1900 */
[----:B-----5:R-:W-:Y:S02]  /*0160*/  IMAD.WIDE R18, R15, 0x4, R8 ;  /* 0x000000040f127825 */ /* 0x020fe400078e0208 */
[----:B------:R-:W2:Y:S02]  /*0170*/  LDG.E.128 R4, desc[UR6][R6.64] ;  /* 0x0000000606047981 */ /* 0x000ea4000c1e1d00 */
[----:B0-----:R-:W-:Y:S02]  /*0180*/  IMAD.WIDE R2, R11, 0x4, R2 ;  /* 0x000000040b027825 */ /* 0x001fe400078e0202 */
[----:B------:R-:W3:Y:S04]  /*0190*/  LDG.E.EL R15, desc[UR6][R18.64] ;  /* 0x00000006120f7981 */ /* 0x000ee8000c2e1900 */
[----:B------:R-:W3:Y:S01]  /*01a0*/  LDG.E.128 R8, desc[UR6][R2.64] ;  /* 0x0000000602087981 */ /* 0x000ee2000c1e1d00 */
[----:B------:R-:W0:Y:S01]  /*01b0*/  S2UR UR5, SR_CgaCtaId ;  /* 0x00000000000579c3 */ /* 0x000e220000008800 */
[C---:B------:R-:W-:Y:S01]  /*01c0*/  LOP3.LUT P1, RZ, R16.reuse, 0x1f, RZ, 0xc0, !PT ;  /* 0x0000001f10ff7812 */ /* 0x040fe2000782c0ff */
[----:B------:R-:W-:Y:S01]  /*01d0*/  UMOV UR4, 0x400 ;  /* 0x0000040000047882 */ /* 0x000fe20000000000 */
[----:B------:R-:W-:Y:S01]  /*01e0*/  ISETP.GE.AND P2, PT, R16, 0x2, PT ;  /* 0x000000021000780c */ /* 0x000fe20003f46270 */
[----:B0-----:R-:W-:Y:S01]  /*01f0*/  UPRMT UR4, UR5, 0x654, UR4 ;  /* 0x0000065405047896 */ /* 0x001fe20008000004 */
[--C-:B--2---:R-:W-:Y:S01]  /*0200*/  FADD R22, R5, R20.reuse ;  /* 0x0000001405167221 */ /* 0x104fe20000000000 */
[--C-:B------:R-:W-:Y:S01]  /*0210*/  FADD R17, R4, R20.reuse ;  /* 0x0000001404117221 */ /* 0x100fe20000000000 */
[--C-:B---3--:R-:W-:Y:S01]  /*0220*/  FADD R5, R9, R15.reuse ;  /* 0x0000000f09057221 */ /* 0x108fe20000000000 */
[--C-:B------:R-:W-:Y:S01]  /*0230*/  FADD R4, R8, R15.reuse ;  /* 0x0000000f08047221 */ /* 0x100fe20000000000 */
[----:B------:R-:W-:Y:S01]  /*0240*/  FADD R9, R6, R20 ;  /* 0x0000001406097221 */ /* 0x000fe20000000000 */
[----:B------:R-:W-:Y:S01]  /*0250*/  FADD R10, R10, R15 ;  /* 0x0000000f0a0a7221 */ /* 0x000fe20000000000 */
[----:B------:R-:W-:Y:S01]  /*0260*/  FADD R5, R5, R22 ;  /* 0x0000001605057221 */ /* 0x000fe20000000000 */
[----:B------:R-:W-:Y:S01]  /*0270*/  FADD R4, R4, R17 ;  /* 0x0000001104047221 */ /* 0x000fe20000000000 */
[----:B------:R-:W-:Y:S01]  /*0280*/  FADD R20, R7, R20 ;  /* 0x0000001407147221 */ /* 0x000fe20000000000 */
[----:B------:R-:W-:Y:S01]  /*0290*/  FADD R6, R10, R9 ;  /* 0x000000090a067221 */ /* 0x000fe20000000000 */
[----:B------:R-:W-:Y:S01]  /*02a0*/  FADD R7, R11, R15 ;  /* 0x0000000f0b077221 */ /* 0x000fe20000000000 */
[----:B------:R-:W-:-:S03]  /*02b0*/  FADD R9, R5, R4 ;  /* 0x0000000405097221 */ /* 0x000fc60000000000 */
[----:B------:R-:W-:Y:S01]  /*02c0*/  FADD R7, R7, R20 ;  /* 0x0000001407077221 */ /* 0x000fe20000000000 */
[----:B------:R-:W-:-:S04]  /*02d0*/  FADD R8, R6, R9 ;  /* 0x0000000906087221 */ /* 0x000fc80000000000 */
[----:B------:R-:W-:-:S05]  /*02e0*/  FADD R8, R7, R8 ;  /* 0x0000000807087221 */ /* 0x000fca0000000000 */
[----:B------:R-:W0:Y:S02]  /*02f0*/  SHFL.BFLY PT, R9, R8, 0x10, 0x1f ;  /* 0x0e001f0008097f89 */ /* 0x000e2400000e0000 */
[----:B0-----:R-:W-:-:S05]  /*0300*/  FADD R9, R8, R9 ;  /* 0x0000000908097221 */ /* 0x001fca0000000000 */
[----:B------:R-:W0:Y:S02]  /*0310*/  SHFL.BFLY PT, R10, R9, 0x8, 0x1f ;  /* 0x0d001f00090a7f89 */ /* 0x000e2400000e0000 */
[----:B0-----:R-:W-:-:S05]  /*0320*/  FADD R10, R9, R10 ;  /* 0x0000000a090a7221 */ /* 0x001fca0000000000 */
[----:B------:R-:W0:Y:S02]  /*0330*/  SHFL.BFLY PT, R11, R10, 0x4, 0x1f ;  /* 0x0c801f000a0b7f89 */ /* 0x000e2400000e0000 */
[----:B0-----:R-:W-:-:S05]  /*0340*/  FADD R11, R10, R11 ;  /* 0x0000000b0a0b7221 */ /* 0x001fca0000000000 */
[----:B------:R-:W0:Y:S02]  /*0350*/  SHFL.BFLY PT, R18, R11, 0x2, 0x1f ;  /* 0x0c401f000b127f89 */ /* 0x000e2400000e0000 */
[----:B0-----:R-:W-:-:S05]  /*0360*/  FADD R18, R11, R18 ;  /* 0x000000120b127221 */ /* 0x001fca0000000000 */
[----:B------:R-:W0:Y:S01]  /*0370*/  SHFL.BFLY PT, R15, R18, 0x1, 0x1f ;  /* 0x0c201f00120f7f89 */ /* 0x000e2200000e0000 */
[----:B------:R-:W-:-:S04]  /*0380*/  SHF.R.U32.HI R9, RZ, 0x3, R16 ;  /* 0x00000003ff097819 */ /* 0x000fc80000011610 */
[----:B------:R-:W-:Y:S01]  /*0390*/  LOP3.LUT R9, R9, 0x4, RZ, 0xc0, !PT ;  /* 0x0000000409097812 */ /* 0x000fe200078ec0ff */
[----:B0-----:R-:W-:-:S05]  /*03a0*/  FADD R8, R18, R15 ;  /* 0x0000000f12087221 */ /* 0x001fca0000000000 */
[----:B------:R-:W-:Y:S01]  /*03b0*/  @!P1 STS [R9+UR4], R8 ;  /* 0x0000000809009988 */ /* 0x000fe20008000804 */
[----:B------:R-:W-:Y:S06]  /*03c0*/  BAR.SYNC.DEFER_BLOCKING 0x0 ;  /* 0x0000000000007b1d */ /* 0x000fec0000010000 */
[----:B------:R-:W0:Y:S01]  /*03d0*/  @!P2 LDS R14, [R12+UR4] ;  /* 0x000000040c0ea984 */ /* 0x000e220008000800 */
[----:B------:R-:W-:-:S04]  /*03e0*/  LOP3.LUT R10, R16, 0x1, RZ, 0xc0, !PT ;  /* 0x00000001100a7812 */ /* 0x000fc800078ec0ff */
[----:B------:R-:W-:-:S04]  /*03f0*/  ISETP.NE.U32.AND P0, PT, R10, 0x1, PT ;  /* 0x000000010a00780c */ /* 0x000fc80003f05070 */
[----:B------:R-:W-:Y:S01]  /*0400*/  ISETP.LT.AND P0, PT, R16, 0x2, P0 ;  /* 0x000000021000780c */ /* 0x000fe20000701270 */
[----:B0-----:R-:W0:Y:S02]  /*0410*/  SHFL.BFLY PT, R11, R14, 0x1, 0x1f ;  /* 0x0c201f000e0b7f89 */ /* 0x001e2400000e0000 */
[----:B0-----:R-:W-:-:S10]  /*0420*/  FADD R11, R14, R11 ;  /* 0x0000000b0e0b7221 */ /* 0x001fd40000000000 */
[----:B------:R-:W-:Y:S01]  /*0430*/  @P0 STS [R12+UR4], R11 ;  /* 0x0000000b0c000988 */ /* 0x000fe20008000804 */
[----:B------:R-:W-:Y:S06]  /*0440*/  BAR.SYNC.DEFER_BLOCKING 0x0 ;  /* 0x0000000000007b1d */ /* 0x000fec0000010000 */
[----:B------:R-:W0:Y:S02]  /*0450*/  LDS R10, [UR4] ;  /* 0x00000004ff0a7984 */ /* 0x000e240008000800 */
[----:B0-----:R-:W-:-:S04]  /*0460*/  FADD R8, RZ, R10 ;  /* 0x0000000aff087221 */ /* 0x001fc80000000000 */
[----:B------:R-:W-:-:S04]  /*0470*/  FMUL R8, R8, 0.00390625 ;  /* 0x3b80000008087820 */ /* 0x000fc80000400000 */
[--C-:B------:R-:W-:Y:S01]  /*0480*/  FADD R15, R5, -R8.reuse ;  /* 0x80000008050f7221 */ /* 0x100fe20000000000 */
[----:B------:R-:W-:-:S03]  /*0490*/  FADD R10, R4, -R8 ;  /* 0x80000008040a7221 */ /* 0x000fc60000000000 */
[----:B------:R-:W-:Y:S01]  /*04a0*/  FMUL R15, R15, R15 ;  /* 0x0000000f0f0f7220 */ /* 0x000fe20000400000 */
[----:B------:R-:W-:-:S03]  /*04b0*/  FADD R14, R6, -R8 ;  /* 0x80000008060e7221 */ /* 0x000fc60000000000 */
[----:B------:R-:W-:Y:S01]  /*04c0*/  FFMA R15, R10, R10, R15 ;  /* 0x0000000a0a0f7223 */ /* 0x000fe2000000000f */
[----:B------:R-:W-:-:S03]  /*04d0*/  FADD R10, R7, -R8 ;  /* 0x80000008070a7221 */ /* 0x000fc60000000000 */
[----:B------:R-:W-:-:S04]  /*04e0*/  FFMA R15, R14, R14, R15 ;  /* 0x0000000e0e0f7223 */ /* 0x000fc8000000000f */
[----:B------:R-:W-:-:S05]  /*04f0*/  FFMA R15, R10, R10, R15 ;  /* 0x0000000a0a0f7223 */ /* 0x000fca000000000f */
[----:B------:R-:W0:Y:S02]  /*0500*/  SHFL.BFLY PT, R10, R15, 0x10, 0x1f ;  /* 0x0e001f000f0a7f89 */ /* 0x000e2400000e0000 */
[----:B0-----:R-:W-:-:S05]  /*0510*/  FADD R10, R15, R10 ;  /* 0x0000000a0f0a7221 */ /* 0x001fca0000000000 */
[----:B------:R-:W0:Y:S02]  /*0520*/  SHFL.BFLY PT, R11, R10, 0x8, 0x1f ;  /* 0x0d001f000a0b7f89 */ /* 0x000e2400000e0000 */
[----:B0-----:R-:W-:-:S05]  /*0530*/  FADD R11, R10, R11 ;  /* 0x0000000b0a0b7221 */ /* 0x001fca0000000000 */
[----:B------:R-:W0:Y:S02]  /*0540*/  SHFL.BFLY PT, R14, R11, 0x4, 0x1f ;  /* 0x0c801f000b0e7f89 */ /* 0x000e2400000e0000 */
[----:B0-----:R-:W-:-:S05]  /*0550*/  FADD R14, R11, R14 ;  /* 0x0000000e0b0e7221 */ /* 0x001fca0000000000 */
[----:B------:R-:W0:Y:S02]  /*0560*/  SHFL.BFLY PT, R17, R14, 0x2, 0x1f ;  /* 0x0c401f000e117f89 */ /* 0x000e2400000e0000 */
[----:B0-----:R-:W-:Y:S02]  /*0570*/  FADD R17, R14, R17 ;  /* 0x000000110e117221 */ /* 0x001fe40000000000 */
[----:B------:R-:W0:Y:S03]  /*0580*/  LDC.64 R14, c[0x0][0x230] ;  /* 0x00008c00ff0e7b82 */ /* 0x000e260000000a00 */
[----:B------:R-:W1:Y:S02]  /*0590*/  SHFL.BFLY PT, R18, R17, 0x1, 0x1f ;  /* 0x0c201f0011127f89 */ /* 0x000e6400000e0000 */
[----:B-1----:R-:W-:-:S03]  /*05a0*/  FADD R20, R17, R18 ;  /* 0x0000001211147221 */ /* 0x002fc60000000000 */
[----:B------:R-:W-:Y:S08]  /*05b0*/  BAR.SYNC.DEFER_BLOCKING 0x0 ;  /* 0x0000000000007b1d */ /* 0x000ff00000010000 */
[----:B------:R-:W1:Y:S01]  /*05c0*/  LDC.64 R18, c[0x0][0x240] ;  /* 0x00009000ff127b82 */ /* 0x000e620000000a00 */
[----:B------:R-:W-:Y:S07]  /*05d0*/  @!P1 STS [R9+UR4], R20 ;  /* 0x0000001409009988 */ /* 0x000fee0008000804 */
[----:B------:R-:W-:Y:S06]  /*05e0*/  BAR.SYNC.DEFER_BLOCKING 0x0 ;  /* 0x0000000000007b1d */ /* 0x000fec0000010000 */
[----:B------:R-:W2:Y:S04]  /*05f0*/  @!P2 LDS R13, [R12+UR4] ;  /* 0x000000040c0da984 */ /* 0x000ea80008000800 */
[----:B--2---:R-:W2:Y:S02]  /*0600*/  SHFL.BFLY PT, R10, R13, 0x1, 0x1f ;  /* 0x0c201f000d0a7f89 */ /* 0x004ea400000e0000 */
[----:B--2---:R-:W-:Y:S01]  /*0610*/  FADD R21, R13, R10 ;  /* 0x0000000a0d157221 */ /* 0x004fe20000000000 */
[----:B------:R-:W-:Y:S01]  /*0620*/  HFMA2.MMA R20, -RZ, RZ, 0.9375, 0 ;  /* 0x3b800000ff147435 */ /* 0x000fe200000001ff */
[----:B------:R-:W2:Y:S03]  /*0630*/  LDC.64 R10, c[0x0][0x238] ;  /* 0x00008e00ff0a7b82 */ /* 0x000ea60000000a00 */
[----:B------:R1:W-:Y:S05]  /*0640*/  @P0 STS [R12+UR4], R21 ;  /* 0x000000150c000988 */ /* 0x0003ea0008000804 */
[----:B------:R-:W-:Y:S06]  /*0650*/  BAR.SYNC.DEFER_BLOCKING 0x0 ;  /* 0x0000000000007b1d */ /* 0x000fec0000010000 */
[----:B------:R-:W3:Y:S01]  /*0660*/  LDS R22, [UR4] ;  /* 0x00000004ff167984 */ /* 0x000ee20008000800 */
[----:B------:R-:W-:Y:S01]  /*0670*/  LOP3.LUT P0, RZ, R16, 0x3f, RZ, 0xc0, !PT ;  /* 0x0000003f10ff7812 */ /* 0x000fe2000780c0ff */
[----:B-1----:R-:W-:-:S04]  /*0680*/  IMAD.WIDE R12, R0, 0x4, R18 ;  /* 0x00000004000c7825 */ /* 0x002fc800078e0212 */
[C---:B0-----:R-:W-:Y:S01]  /*0690*/  IMAD.WIDE R14, R0.reuse, 0x4, R14 ;  /* 0x00000004000e7825 */ /* 0x041fe200078e020e */
[----:B------:R0:W-:Y:S03]  /*06a0*/  STG.E.128 desc[UR6][R2.64], R4 ;  /* 0x0000000402007986 */ /* 0x0001e6000c101d06 */
[----:B--2---:R-:W-:-:S04]  /*06b0*/  IMAD.WIDE R10, R0, 0x4, R10 ;  /* 0x00000004000a7825 */ /* 0x004fc800078e020a */
[----:B---3--:R-:W-:-:S04]  /*06c0*/  FADD R9, RZ, R22 ;  /* 0x00000016ff097221 */ /* 0x008fc80000000000 */
[----:B------:R-:W-:-:S06]  /*06d0*/  FFMA R17, R9, R20, 9.9999999747524270788e-07 ;  /* 0x358637bd09117423 */ /* 0x000fcc0000000014 */
[----:B------:R-:W1:Y:S02]  /*06e0*/  MUFU.RSQ R17, R17 ;  /* 0x0000001100117308 */ /* 0x000e640000001400 */
[----:B-1----:R0:W-:Y:S04]  /*06f0*/  @!P0 STG.E desc[UR6][R12.64], R17 ;  /* 0x000000110c008986 */ /* 0x0021e8000c101906 */
[----:B------:R0:W-:Y:S02]  /*0700*/  @!P0 STG.E desc[UR6][R14.64], R8 ;  /* 0x000000080e008986 */ /* 0x0001e4000c101906 */
[----:B0-----:R-:W-:Y:S05]  /*0710*/  @P0 EXIT ;  /* 0x000000000000094d */ /* 0x001fea0003800000 */
[----:B------:R-:W-:Y:S01]  /*0720*/  STG.E desc[UR6][R10.64], R9 ;  /* 0x000000090a007986 */ /* 0x000fe2000c101906 */
[----:B------:R-:W-:Y:S05]  /*0730*/  EXIT ;  /* 0x000000000000794d */ /* 0x000fea0003800000 */
.L_x_0:
[----:B------:R-:W-:-:S00]  /*0740*/  BRA `(.L_x_0) ;  /* 0xfffffffc00fc7947 */ /* 0x000fc0000383ffff */
[----:B------:R-:W-:-:S00]  /*0750*/  NOP ;  /* 0x0000000000007918 */ /* 0x000fc00000000000 */
        /* <DEDUP_REMOVED lines=10> */
.L_x_1:


//--------------------- .nv.global.init           --------------------------
	.section	.nv.global.init,"aw",@progbits
.nv.global.init:
	.type		_$_str,@object
	.size		_$_str,(.L_0 - _$_str)
_$_str:
        /*0000*/ 	.byte	0x5f, 0x5f, 0x43, 0x55, 0x44, 0x41, 0x5f, 0x46, 0x54, 0x5a, 0x00
.L_0:


//--------------------- .nv.shared.triton_per_fused_add_convolution_native_group_norm_26 --------------------------
	.section	.nv.shared.triton_per_fused_add_convolution_native_group_norm_26,"aw",@nobits
	.sectionflags	@""
	.align	16
	.zero		1024


//--------------------- .nv.constant0.triton_per_fused_add_convolution_native_group_norm_26 --------------------------
	.section	.nv.constant0.triton_per_fused_add_convolution_native_group_norm_26,"a",@progbits
	.sectionflags	@""
	.align	4
.nv.constant0.triton_per_fused_add_convolution_native_group_norm_26:
	.zero		592
